//
// Generated by NVIDIA NVVM Compiler
//
// Compiler Build ID: CL-36424714
// Cuda compilation tools, release 13.0, V13.0.88
// Based on NVVM 20.0.0
//

.version 9.0
.target sm_100
.address_size 64

	// .globl	_Z9addKernelPdPi

.visible .entry _Z9addKernelPdPi(
	.param .u64 .ptr .align 1 _Z9addKernelPdPi_param_0,
	.param .u64 .ptr .align 1 _Z9addKernelPdPi_param_1
)
{
	.reg .pred 	%p<3>;
	.reg .b32 	%r<7>;
	.reg .b64 	%rd<9>;
	.reg .b64 	%fd<2>;

	ld.param.u64 	%rd1, [_Z9addKernelPdPi_param_0];
	ld.param.u64 	%rd2, [_Z9addKernelPdPi_param_1];
	mov.u32 	%r3, %ctaid.x;
	mov.u32 	%r4, %ntid.x;
	mov.u32 	%r5, %tid.x;
	mad.lo.s32 	%r1, %r3, %r4, %r5;
	setp.gt.s32 	%p1, %r1, 9999999;
	@%p1 bra 	$L__BB0_3;
	cvta.to.global.u64 	%rd3, %rd1;
	mul.wide.s32 	%rd4, %r1, 8;
	add.s64 	%rd5, %rd3, %rd4;
	ld.global.f64 	%fd1, [%rd5];
	cvt.rzi.s32.f64 	%r2, %fd1;
	setp.gt.s32 	%p2, %r2, 9;
	@%p2 bra 	$L__BB0_3;
	cvta.to.global.u64 	%rd6, %rd2;
	mul.wide.s32 	%rd7, %r2, 4;
	add.s64 	%rd8, %rd6, %rd7;
	atom.global.add.u32 	%r6, [%rd8], 1;
$L__BB0_3:
	ret;

}


// ===== COMPILED SASS (sm_100) =====

	.target	sm_100

	.elftype	@"ET_EXEC"


//--------------------- .note.nv.tkinfo           --------------------------
	.section	.note.nv.tkinfo,"",@"SHT_NOTE"
	.sectionflags	@"SHF_NOTE_NV_TKINFO"
	.tkinfo
        /*0018*/ 	.word	0x00000002
        /*0030*/ 	.string	""
        /*0030*/ 	.string	"ptxas"
        /*0030*/ 	.string	"Cuda compilation tools, release 13.0, V13.0.88"
        /*0030*/ 	.string	"Build cuda_13.0.r13.0/compiler.36424714_0"
        /*0030*/ 	.string	"-arch sm_100 -m 64 "



//--------------------- .note.nv.cuinfo           --------------------------
	.section	.note.nv.cuinfo,"",@"SHT_NOTE"
	.sectionflags	@"SHF_NOTE_NV_CUINFO"
        /*0018*/ 	.short	0x0002
        /*001a*/ 	.short	0x0064
        /*001c*/ 	.short	0x0082
	.zero		2


//--------------------- .nv.info                  --------------------------
	.section	.nv.info,"",@"SHT_CUDA_INFO"
	.align	4


	//----- nvinfo : EIATTR_REGCOUNT
	.align		4
        /*0000*/ 	.byte	0x04, 0x2f
        /*0002*/ 	.short	(.L_1 - .L_0)
	.align		4
.L_0:
        /*0004*/ 	.word	index@(_Z9addKernelPdPi)
        /*0008*/ 	.word	0x0000000a


	//----- nvinfo : EIATTR_FRAME_SIZE
	.align		4
.L_1:
        /*000c*/ 	.byte	0x04, 0x11
        /*000e*/ 	.short	(.L_3 - .L_2)
	.align		4
.L_2:
        /*0010*/ 	.word	index@(_Z9addKernelPdPi)
        /*0014*/ 	.word	0x00000000


	//----- nvinfo : EIATTR_MIN_STACK_SIZE
	.align		4
.L_3:
        /*0018*/ 	.byte	0x04, 0x12
        /*001a*/ 	.short	(.L_5 - .L_4)
	.align		4
.L_4:
        /*001c*/ 	.word	index@(_Z9addKernelPdPi)
        /*0020*/ 	.word	0x00000000
.L_5:


//--------------------- .nv.compat                --------------------------
	.section	.nv.compat,"",@"SHT_CUDA_COMPAT_INFO"
	.align	4
        /*0000*/ 	.byte	0x02, 0x09, 0x00, 0x00, 0x02, 0x02, 0x01, 0x00, 0x02, 0x05, 0x05, 0x00, 0x03, 0x07, 0x01, 0x01
        /*0010*/ 	.byte	0x02, 0x03, 0x00, 0x00, 0x02, 0x06, 0x01, 0x00, 0x04, 0x0b, 0x08, 0x00, 0x09, 0x00, 0x00, 0x00
        /*0020*/ 	.byte	0x00, 0x00, 0x00, 0x00


//--------------------- .nv.info._Z9addKernelPdPi --------------------------
	.section	.nv.info._Z9addKernelPdPi,"",@"SHT_CUDA_INFO"
	.sectionflags	@""
	.align	4


	//----- nvinfo : EIATTR_CUDA_API_VERSION
	.align		4
        /*0000*/ 	.byte	0x04, 0x37
        /*0002*/ 	.short	(.L_7 - .L_6)
.L_6:
        /*0004*/ 	.word	0x00000082


	//----- nvinfo : EIATTR_KPARAM_INFO
	.align		4
.L_7:
        /*0008*/ 	.byte	0x04, 0x17
        /*000a*/ 	.short	(.L_9 - .L_8)
.L_8:
        /*000c*/ 	.word	0x00000000
        /*0010*/ 	.short	0x0001
        /*0012*/ 	.short	0x0008
        /*0014*/ 	.byte	0x00, 0xf5, 0x21, 0x00


	//----- nvinfo : EIATTR_KPARAM_INFO
	.align		4
.L_9:
        /*0018*/ 	.byte	0x04, 0x17
        /*001a*/ 	.short	(.L_11 - .L_10)
.L_10:
        /*001c*/ 	.word	0x00000000
        /*0020*/ 	.short	0x0000
        /*0022*/ 	.short	0x0000
        /*0024*/ 	.byte	0x00, 0xf5, 0x21, 0x00


	//----- nvinfo : EIATTR_SPARSE_MMA_MASK
	.align		4
.L_11:
        /*0028*/ 	.byte	0x03, 0x50
        /*002a*/ 	.short	0x0000


	//----- nvinfo : EIATTR_MAXREG_COUNT
	.align		4
        /*002c*/ 	.byte	0x03, 0x1b
        /*002e*/ 	.short	0x00ff


	//----- nvinfo : EIATTR_MERCURY_ISA_VERSION
	.align		4
        /*0030*/ 	.byte	0x03, 0x5f
        /*0032*/ 	.short	0x0101


	//----- nvinfo : EIATTR_VRC_CTA_INIT_COUNT
	.align		4
        /*0034*/ 	.byte	0x02, 0x4a
	.zero		1
	.zero		1


	//----- nvinfo : EIATTR_EXIT_INSTR_OFFSETS
	.align		4
        /*0038*/ 	.byte	0x04, 0x1c
        /*003a*/ 	.short	(.L_13 - .L_12)


	//   ....[0]....
.L_12:
        /*003c*/ 	.word	0x00000060


	//   ....[1]....
        /*0040*/ 	.word	0x000000d0


	//   ....[2]....
        /*0044*/ 	.word	0x00000120


	//----- nvinfo : EIATTR_CBANK_PARAM_SIZE
	.align		4
.L_13:
        /*0048*/ 	.byte	0x03, 0x19
        /*004a*/ 	.short	0x0010


	//----- nvinfo : EIATTR_PARAM_CBANK
	.align		4
        /*004c*/ 	.byte	0x04, 0x0a
        /*004e*/ 	.short	(.L_15 - .L_14)
	.align		4
.L_14:
        /*0050*/ 	.word	index@(.nv.constant0._Z9addKernelPdPi)
        /*0054*/ 	.short	0x0380
        /*0056*/ 	.short	0x0010


	//----- nvinfo : EIATTR_SW_WAR
	.align		4
.L_15:
        /*0058*/ 	.byte	0x04, 0x36
        /*005a*/ 	.short	(.L_17 - .L_16)
.L_16:
        /*005c*/ 	.word	0x00000008
.L_17:


//--------------------- .nv.callgraph             --------------------------
	.section	.nv.callgraph,"",@"SHT_CUDA_CALLGRAPH"
	.align	4
	.sectionentsize	8
	.align		4
        /*0000*/ 	.word	0x00000000
	.align		4
        /*0004*/ 	.word	0xffffffff
	.align		4
        /*0008*/ 	.word	0x00000000
	.align		4
        /*000c*/ 	.word	0xfffffffe
	.align		4
        /*0010*/ 	.word	0x00000000
	.align		4
        /*0014*/ 	.word	0xfffffffd
	.align		4
        /*0018*/ 	.word	0x00000000
	.align		4
        /*001c*/ 	.word	0xfffffffc


//--------------------- .text._Z9addKernelPdPi    --------------------------
	.section	.text._Z9addKernelPdPi,"ax",@progbits
	.align	128
        .global         _Z9addKernelPdPi
        .type           _Z9addKernelPdPi,@function
        .size           _Z9addKernelPdPi,(.L_x_1 - _Z9addKernelPdPi)
        .other          _Z9addKernelPdPi,@"STO_CUDA_ENTRY STV_DEFAULT"
_Z9addKernelPdPi:
.text._Z9addKernelPdPi:
[----:B------:R-:W-:Y:S01]  /*0000*/  LDC R1, c[0x0][0x37c] ;  /* 0x0000df00ff017b82 */ /* 0x000fe20000000800 */
[----:B------:R-:W0:Y:S07]  /*0010*/  S2R R0, SR_TID.X ;  /* 0x0000000000007919 */ /* 0x000e2e0000002100 */
[----:B------:R-:W0:Y:S08]  /*0020*/  S2UR UR4, SR_CTAID.X ;  /* 0x00000000000479c3 */ /* 0x000e300000002500 */
[----:B------:R-:W0:Y:S02]  /*0030*/  LDC R5, c[0x0][0x360] ;  /* 0x0000d800ff057b82 */ /* 0x000e240000000800 */
[----:B0-----:R-:W-:-:S05]  /*0040*/  IMAD R5, R5, UR4, R0 ;  /* 0x0000000405057c24 */ /* 0x001fca000f8e0200 */
[----:B------:R-:W-:-:S13]  /*0050*/  ISETP.GT.AND P0, PT, R5, 0x98967f, PT ;  /* 0x0098967f0500780c */ /* 0x000fda0003f04270 */
[----:B------:R-:W-:Y:S05]  /*0060*/  @P0 EXIT ;  /* 0x000000000000094d */ /* 0x000fea0003800000 */
[----:B------:R-:W0:Y:S01]  /*0070*/  LDC.64 R2, c[0x0][0x380] ;  /* 0x0000e000ff027b82 */ /* 0x000e220000000a00 */
[----:B------:R-:W1:Y:S01]  /*0080*/  LDCU.64 UR4, c[0x0][0x358] ;  /* 0x00006b00ff0477ac */ /* 0x000e620008000a00 */
[----:B0-----:R-:W-:-:S06]  /*0090*/  IMAD.WIDE R2, R5, 0x8, R2 ;  /* 0x0000000805027825 */ /* 0x001fcc00078e0202 */
[----:B-1----:R-:W2:Y:S02]  /*00a0*/  LDG.E.64 R2, desc[UR4][R2.64] ;  /* 0x0000000402027981 */ /* 0x002ea4000c1e1b00 */
[----:B--2---:R-:W0:Y:S02]  /*00b0*/  F2I.F64.TRUNC R5, R2 ;  /* 0x0000000200057311 */ /* 0x004e24000030d100 */
[----:B0-----:R-:W-:-:S13]  /*00c0*/  ISETP.GT.AND P0, PT, R5, 0x9, PT ;  /* 0x000000090500780c */ /* 0x001fda0003f04270 */
[----:B------:R-:W-:Y:S05]  /*00d0*/  @P0 EXIT ;  /* 0x000000000000094d */ /* 0x000fea0003800000 */
[----:B------:R-:W0:Y:S01]  /*00e0*/  LDC.64 R2, c[0x0][0x388] ;  /* 0x0000e200ff027b82 */ /* 0x000e220000000a00 */
[----:B------:R-:W-:Y:S02]  /*00f0*/  HFMA2 R7, -RZ, RZ, 0, 5.9604644775390625e-08 ;  /* 0x00000001ff077431 */ /* 0x000fe400000001ff */
[----:B0-----:R-:W-:-:S05]  /*0100*/  IMAD.WIDE R2, R5, 0x4, R2 ;  /* 0x0000000405027825 */ /* 0x001fca00078e0202 */
[----:B------:R-:W-:Y:S01]  /*0110*/  REDG.E.ADD.STRONG.GPU desc[UR4][R2.64], R7 ;  /* 0x000000070200798e */ /* 0x000fe2000c12e104 */
[----:B------:R-:W-:Y:S05]  /*0120*/  EXIT ;  /* 0x000000000000794d */ /* 0x000fea0003800000 */
.L_x_0:
[----:B------:R-:W-:-:S00]  /*0130*/  BRA `(.L_x_0) ;  /* 0xfffffffc00fc7947 */ /* 0x000fc0000383ffff */
[----:B------:R-:W-:-:S00]  /*0140*/  NOP ;  /* 0x0000000000007918 */ /* 0x000fc00000000000 */
        /* <DEDUP_REMOVED lines=11> */
.L_x_1:


//--------------------- .nv.shared.reserved.0     --------------------------
	.section	.nv.shared.reserved.0,"aw",@nobits
	.weak		__nv_reservedSMEM_offset_0_alias
	.size		__nv_reservedSMEM_offset_0_alias, 0, 64
	.other		__nv_reservedSMEM_offset_0_alias,@"STO_CUDA_RESERVED_SHARED STV_DEFAULT"
__nv_reservedSMEM_offset_0_alias:
	.zero		0
	.zero		64


//--------------------- .nv.constant0._Z9addKernelPdPi --------------------------
	.section	.nv.constant0._Z9addKernelPdPi,"a",@progbits
	.sectionflags	@""
	.align	4
.nv.constant0._Z9addKernelPdPi:
	.zero		912


//--------------------- SYMBOLS --------------------------

	.type		.nv.reservedSmem.offset0,@object
	.size		.nv.reservedSmem.offset0,0x4
